//
// Generated by NVIDIA NVVM Compiler
//
// Compiler Build ID: CL-36424714
// Cuda compilation tools, release 13.0, V13.0.88
// Based on NVVM 20.0.0
//

.version 9.0
.target sm_100
.address_size 64

	// .globl	_Z8kernel_1v
.extern .func  (.param .b32 func_retval0) vprintf
(
	.param .b64 vprintf_param_0,
	.param .b64 vprintf_param_1
)
;
.global .align 1 .b8 $str[4] = {37, 102, 10};

.visible .entry _Z8kernel_1v()
{
	.local .align 8 .b8 	__local_depot0[8];
	.reg .b64 	%SP;
	.reg .b64 	%SPL;
	.reg .b32 	%r<3>;
	.reg .b64 	%rd<6>;

	mov.u64 	%SPL, __local_depot0;
	cvta.local.u64 	%SP, %SPL;
	add.u64 	%rd1, %SP, 0;
	add.u64 	%rd2, %SPL, 0;
	mov.b64 	%rd3, 4576956878935238332;
	st.local.u64 	[%rd2], %rd3;
	mov.u64 	%rd4, $str;
	cvta.global.u64 	%rd5, %rd4;
	{ // callseq 0, 0
	.param .b64 param0;
	st.param.b64 	[param0], %rd5;
	.param .b64 param1;
	st.param.b64 	[param1], %rd1;
	.param .b32 retval0;
	call.uni (retval0), 
	vprintf, 
	(
	param0, 
	param1
	);
	ld.param.b32 	%r1, [retval0];
	} // callseq 0
	ret;

}
	// .globl	_Z8kernel_2v
.visible .entry _Z8kernel_2v()
{
	.local .align 8 .b8 	__local_depot1[8];
	.reg .b64 	%SP;
	.reg .b64 	%SPL;
	.reg .b32 	%r<3>;
	.reg .b64 	%rd<6>;

	mov.u64 	%SPL, __local_depot1;
	cvta.local.u64 	%SP, %SPL;
	add.u64 	%rd1, %SP, 0;
	add.u64 	%rd2, %SPL, 0;
	mov.b64 	%rd3, 4576956878935238332;
	st.local.u64 	[%rd2], %rd3;
	mov.u64 	%rd4, $str;
	cvta.global.u64 	%rd5, %rd4;
	{ // callseq 1, 0
	.param .b64 param0;
	st.param.b64 	[param0], %rd5;
	.param .b64 param1;
	st.param.b64 	[param1], %rd1;
	.param .b32 retval0;
	call.uni (retval0), 
	vprintf, 
	(
	param0, 
	param1
	);
	ld.param.b32 	%r1, [retval0];
	} // callseq 1
	ret;

}
	// .globl	_Z8kernel_3v
.visible .entry _Z8kernel_3v()
{
	.local .align 8 .b8 	__local_depot2[8];
	.reg .b64 	%SP;
	.reg .b64 	%SPL;
	.reg .b32 	%r<3>;
	.reg .b64 	%rd<6>;

	mov.u64 	%SPL, __local_depot2;
	cvta.local.u64 	%SP, %SPL;
	add.u64 	%rd1, %SP, 0;
	add.u64 	%rd2, %SPL, 0;
	mov.b64 	%rd3, 4576956878935238332;
	st.local.u64 	[%rd2], %rd3;
	mov.u64 	%rd4, $str;
	cvta.global.u64 	%rd5, %rd4;
	{ // callseq 2, 0
	.param .b64 param0;
	st.param.b64 	[param0], %rd5;
	.param .b64 param1;
	st.param.b64 	[param1], %rd1;
	.param .b32 retval0;
	call.uni (retval0), 
	vprintf, 
	(
	param0, 
	param1
	);
	ld.param.b32 	%r1, [retval0];
	} // callseq 2
	ret;

}
	// .globl	_Z8kernel_4v
.visible .entry _Z8kernel_4v()
{
	.local .align 8 .b8 	__local_depot3[8];
	.reg .b64 	%SP;
	.reg .b64 	%SPL;
	.reg .b32 	%r<3>;
	.reg .b64 	%rd<6>;

	mov.u64 	%SPL, __local_depot3;
	cvta.local.u64 	%SP, %SPL;
	add.u64 	%rd1, %SP, 0;
	add.u64 	%rd2, %SPL, 0;
	mov.b64 	%rd3, 4576956878935238332;
	st.local.u64 	[%rd2], %rd3;
	mov.u64 	%rd4, $str;
	cvta.global.u64 	%rd5, %rd4;
	{ // callseq 3, 0
	.param .b64 param0;
	st.param.b64 	[param0], %rd5;
	.param .b64 param1;
	st.param.b64 	[param1], %rd1;
	.param .b32 retval0;
	call.uni (retval0), 
	vprintf, 
	(
	param0, 
	param1
	);
	ld.param.b32 	%r1, [retval0];
	} // callseq 3
	ret;

}


// ===== COMPILED SASS (sm_100) =====

	.target	sm_100

	.elftype	@"ET_EXEC"


//--------------------- .note.nv.tkinfo           --------------------------
	.section	.note.nv.tkinfo,"",@"SHT_NOTE"
	.sectionflags	@"SHF_NOTE_NV_TKINFO"
	.tkinfo
        /*0018*/ 	.word	0x00000002
        /*0030*/ 	.string	""
        /*0030*/ 	.string	"ptxas"
        /*0030*/ 	.string	"Cuda compilation tools, release 13.0, V13.0.88"
        /*0030*/ 	.string	"Build cuda_13.0.r13.0/compiler.36424714_0"
        /*0030*/ 	.string	"-arch sm_100 -m 64 "



//--------------------- .note.nv.cuinfo           --------------------------
	.section	.note.nv.cuinfo,"",@"SHT_NOTE"
	.sectionflags	@"SHF_NOTE_NV_CUINFO"
        /*0018*/ 	.short	0x0002
        /*001a*/ 	.short	0x0064
        /*001c*/ 	.short	0x0082
	.zero		2


//--------------------- .nv.info                  --------------------------
	.section	.nv.info,"",@"SHT_CUDA_INFO"
	.align	4


	//----- nvinfo : EIATTR_REGCOUNT
	.align		4
        /*0000*/ 	.byte	0x04, 0x2f
        /*0002*/ 	.short	(.L_2 - .L_1)
	.align		4
.L_1:
        /*0004*/ 	.word	index@(_Z8kernel_1v)
        /*0008*/ 	.word	0x00000018


	//----- nvinfo : EIATTR_FRAME_SIZE
	.align		4
.L_2:
        /*000c*/ 	.byte	0x04, 0x11
        /*000e*/ 	.short	(.L_4 - .L_3)
	.align		4
.L_3:
        /*0010*/ 	.word	index@(_Z8kernel_1v)
        /*0014*/ 	.word	0x00000008


	//----- nvinfo : EIATTR_REGCOUNT
	.align		4
.L_4:
        /*0018*/ 	.byte	0x04, 0x2f
        /*001a*/ 	.short	(.L_6 - .L_5)
	.align		4
.L_5:
        /*001c*/ 	.word	index@(_Z8kernel_2v)
        /*0020*/ 	.word	0x00000018


	//----- nvinfo : EIATTR_FRAME_SIZE
	.align		4
.L_6:
        /*0024*/ 	.byte	0x04, 0x11
        /*0026*/ 	.short	(.L_8 - .L_7)
	.align		4
.L_7:
        /*0028*/ 	.word	index@(_Z8kernel_2v)
        /*002c*/ 	.word	0x00000008


	//----- nvinfo : EIATTR_REGCOUNT
	.align		4
.L_8:
        /*0030*/ 	.byte	0x04, 0x2f
        /*0032*/ 	.short	(.L_10 - .L_9)
	.align		4
.L_9:
        /*0034*/ 	.word	index@(_Z8kernel_3v)
        /*0038*/ 	.word	0x00000018


	//----- nvinfo : EIATTR_FRAME_SIZE
	.align		4
.L_10:
        /*003c*/ 	.byte	0x04, 0x11
        /*003e*/ 	.short	(.L_12 - .L_11)
	.align		4
.L_11:
        /*0040*/ 	.word	index@(_Z8kernel_3v)
        /*0044*/ 	.word	0x00000008


	//----- nvinfo : EIATTR_REGCOUNT
	.align		4
.L_12:
        /*0048*/ 	.byte	0x04, 0x2f
        /*004a*/ 	.short	(.L_14 - .L_13)
	.align		4
.L_13:
        /*004c*/ 	.word	index@(_Z8kernel_4v)
        /*0050*/ 	.word	0x00000018


	//----- nvinfo : EIATTR_FRAME_SIZE
	.align		4
.L_14:
        /*0054*/ 	.byte	0x04, 0x11
        /*0056*/ 	.short	(.L_16 - .L_15)
	.align		4
.L_15:
        /*0058*/ 	.word	index@(_Z8kernel_4v)
        /*005c*/ 	.word	0x00000008


	//----- nvinfo : EIATTR_MIN_STACK_SIZE
	.align		4
.L_16:
        /*0060*/ 	.byte	0x04, 0x12
        /*0062*/ 	.short	(.L_18 - .L_17)
	.align		4
.L_17:
        /*0064*/ 	.word	index@(_Z8kernel_4v)
        /*0068*/ 	.word	0x00000008


	//----- nvinfo : EIATTR_MIN_STACK_SIZE
	.align		4
.L_18:
        /*006c*/ 	.byte	0x04, 0x12
        /*006e*/ 	.short	(.L_20 - .L_19)
	.align		4
.L_19:
        /*0070*/ 	.word	index@(_Z8kernel_3v)
        /*0074*/ 	.word	0x00000008


	//----- nvinfo : EIATTR_MIN_STACK_SIZE
	.align		4
.L_20:
        /*0078*/ 	.byte	0x04, 0x12
        /*007a*/ 	.short	(.L_22 - .L_21)
	.align		4
.L_21:
        /*007c*/ 	.word	index@(_Z8kernel_2v)
        /*0080*/ 	.word	0x00000008


	//----- nvinfo : EIATTR_MIN_STACK_SIZE
	.align		4
.L_22:
        /*0084*/ 	.byte	0x04, 0x12
        /*0086*/ 	.short	(.L_24 - .L_23)
	.align		4
.L_23:
        /*0088*/ 	.word	index@(_Z8kernel_1v)
        /*008c*/ 	.word	0x00000008
.L_24:


//--------------------- .nv.compat                --------------------------
	.section	.nv.compat,"",@"SHT_CUDA_COMPAT_INFO"
	.align	4
        /*0000*/ 	.byte	0x02, 0x09, 0x00, 0x00, 0x02, 0x02, 0x01, 0x00, 0x02, 0x05, 0x05, 0x00, 0x03, 0x07, 0x01, 0x01
        /*0010*/ 	.byte	0x02, 0x03, 0x00, 0x00, 0x02, 0x06, 0x01, 0x00, 0x04, 0x0b, 0x08, 0x00, 0x09, 0x00, 0x00, 0x00
        /*0020*/ 	.byte	0x00, 0x00, 0x00, 0x00


//--------------------- .nv.info._Z8kernel_4v     --------------------------
	.section	.nv.info._Z8kernel_4v,"",@"SHT_CUDA_INFO"
	.sectionflags	@""
	.align	4


	//----- nvinfo : EIATTR_CUDA_API_VERSION
	.align		4
        /*0000*/ 	.byte	0x04, 0x37
        /*0002*/ 	.short	(.L_26 - .L_25)
.L_25:
        /*0004*/ 	.word	0x00000082


	//----- nvinfo : EIATTR_SPARSE_MMA_MASK
	.align		4
.L_26:
        /*0008*/ 	.byte	0x03, 0x50
        /*000a*/ 	.short	0x0000


	//----- nvinfo : EIATTR_MAXREG_COUNT
	.align		4
        /*000c*/ 	.byte	0x03, 0x1b
        /*000e*/ 	.short	0x00ff


	//----- nvinfo : EIATTR_EXTERNS
	.align		4
        /*0010*/ 	.byte	0x04, 0x0f
        /*0012*/ 	.short	(.L_28 - .L_27)


	//   ....[0]....
	.align		4
.L_27:
        /*0014*/ 	.word	index@(vprintf)


	//----- nvinfo : EIATTR_MERCURY_ISA_VERSION
	.align		4
.L_28:
        /*0018*/ 	.byte	0x03, 0x5f
        /*001a*/ 	.short	0x0101


	//----- nvinfo : EIATTR_VRC_CTA_INIT_COUNT
	.align		4
        /*001c*/ 	.byte	0x02, 0x4a
	.zero		1
	.zero		1


	//----- nvinfo : EIATTR_SYSCALL_OFFSETS
	.align		4
        /*0020*/ 	.byte	0x04, 0x46
        /*0022*/ 	.short	(.L_30 - .L_29)


	//   ....[0]....
.L_29:
        /*0024*/ 	.word	0x000000f0


	//----- nvinfo : EIATTR_EXIT_INSTR_OFFSETS
	.align		4
.L_30:
        /*0028*/ 	.byte	0x04, 0x1c
        /*002a*/ 	.short	(.L_32 - .L_31)


	//   ....[0]....
.L_31:
        /*002c*/ 	.word	0x00000100


	//----- nvinfo : EIATTR_SW_WAR
	.align		4
.L_32:
        /*0030*/ 	.byte	0x04, 0x36
        /*0032*/ 	.short	(.L_34 - .L_33)
.L_33:
        /*0034*/ 	.word	0x00000008
.L_34:


//--------------------- .nv.info._Z8kernel_3v     --------------------------
	.section	.nv.info._Z8kernel_3v,"",@"SHT_CUDA_INFO"
	.sectionflags	@""
	.align	4


	//----- nvinfo : EIATTR_CUDA_API_VERSION
	.align		4
        /*0000*/ 	.byte	0x04, 0x37
        /*0002*/ 	.short	(.L_36 - .L_35)
.L_35:
        /*0004*/ 	.word	0x00000082


	//----- nvinfo : EIATTR_SPARSE_MMA_MASK
	.align		4
.L_36:
        /*0008*/ 	.byte	0x03, 0x50
        /*000a*/ 	.short	0x0000


	//----- nvinfo : EIATTR_MAXREG_COUNT
	.align		4
        /*000c*/ 	.byte	0x03, 0x1b
        /*000e*/ 	.short	0x00ff


	//----- nvinfo : EIATTR_EXTERNS
	.align		4
        /*0010*/ 	.byte	0x04, 0x0f
        /*0012*/ 	.short	(.L_38 - .L_37)


	//   ....[0]....
	.align		4
.L_37:
        /*0014*/ 	.word	index@(vprintf)


	//----- nvinfo : EIATTR_MERCURY_ISA_VERSION
	.align		4
.L_38:
        /*0018*/ 	.byte	0x03, 0x5f
        /*001a*/ 	.short	0x0101


	//----- nvinfo : EIATTR_VRC_CTA_INIT_COUNT
	.align		4
        /*001c*/ 	.byte	0x02, 0x4a
	.zero		1
	.zero		1


	//----- nvinfo : EIATTR_SYSCALL_OFFSETS
	.align		4
        /*0020*/ 	.byte	0x04, 0x46
        /*0022*/ 	.short	(.L_40 - .L_39)


	//   ....[0]....
.L_39:
        /*0024*/ 	.word	0x000000f0


	//----- nvinfo : EIATTR_EXIT_INSTR_OFFSETS
	.align		4
.L_40:
        /*0028*/ 	.byte	0x04, 0x1c
        /*002a*/ 	.short	(.L_42 - .L_41)


	//   ....[0]....
.L_41:
        /*002c*/ 	.word	0x00000100


	//----- nvinfo : EIATTR_SW_WAR
	.align		4
.L_42:
        /*0030*/ 	.byte	0x04, 0x36
        /*0032*/ 	.short	(.L_44 - .L_43)
.L_43:
        /*0034*/ 	.word	0x00000008
.L_44:


//--------------------- .nv.info._Z8kernel_2v     --------------------------
	.section	.nv.info._Z8kernel_2v,"",@"SHT_CUDA_INFO"
	.sectionflags	@""
	.align	4


	//----- nvinfo : EIATTR_CUDA_API_VERSION
	.align		4
        /*0000*/ 	.byte	0x04, 0x37
        /*0002*/ 	.short	(.L_46 - .L_45)
.L_45:
        /*0004*/ 	.word	0x00000082


	//----- nvinfo : EIATTR_SPARSE_MMA_MASK
	.align		4
.L_46:
        /*0008*/ 	.byte	0x03, 0x50
        /*000a*/ 	.short	0x0000


	//----- nvinfo : EIATTR_MAXREG_COUNT
	.align		4
        /*000c*/ 	.byte	0x03, 0x1b
        /*000e*/ 	.short	0x00ff


	//----- nvinfo : EIATTR_EXTERNS
	.align		4
        /*0010*/ 	.byte	0x04, 0x0f
        /*0012*/ 	.short	(.L_48 - .L_47)


	//   ....[0]....
	.align		4
.L_47:
        /*0014*/ 	.word	index@(vprintf)


	//----- nvinfo : EIATTR_MERCURY_ISA_VERSION
	.align		4
.L_48:
        /*0018*/ 	.byte	0x03, 0x5f
        /*001a*/ 	.short	0x0101


	//----- nvinfo : EIATTR_VRC_CTA_INIT_COUNT
	.align		4
        /*001c*/ 	.byte	0x02, 0x4a
	.zero		1
	.zero		1


	//----- nvinfo : EIATTR_SYSCALL_OFFSETS
	.align		4
        /*0020*/ 	.byte	0x04, 0x46
        /*0022*/ 	.short	(.L_50 - .L_49)


	//   ....[0]....
.L_49:
        /*0024*/ 	.word	0x000000f0


	//----- nvinfo : EIATTR_EXIT_INSTR_OFFSETS
	.align		4
.L_50:
        /*0028*/ 	.byte	0x04, 0x1c
        /*002a*/ 	.short	(.L_52 - .L_51)


	//   ....[0]....
.L_51:
        /*002c*/ 	.word	0x00000100


	//----- nvinfo : EIATTR_SW_WAR
	.align		4
.L_52:
        /*0030*/ 	.byte	0x04, 0x36
        /*0032*/ 	.short	(.L_54 - .L_53)
.L_53:
        /*0034*/ 	.word	0x00000008
.L_54:


//--------------------- .nv.info._Z8kernel_1v     --------------------------
	.section	.nv.info._Z8kernel_1v,"",@"SHT_CUDA_INFO"
	.sectionflags	@""
	.align	4


	//----- nvinfo : EIATTR_CUDA_API_VERSION
	.align		4
        /*0000*/ 	.byte	0x04, 0x37
        /*0002*/ 	.short	(.L_56 - .L_55)
.L_55:
        /*0004*/ 	.word	0x00000082


	//----- nvinfo : EIATTR_SPARSE_MMA_MASK
	.align		4
.L_56:
        /*0008*/ 	.byte	0x03, 0x50
        /*000a*/ 	.short	0x0000


	//----- nvinfo : EIATTR_MAXREG_COUNT
	.align		4
        /*000c*/ 	.byte	0x03, 0x1b
        /*000e*/ 	.short	0x00ff


	//----- nvinfo : EIATTR_EXTERNS
	.align		4
        /*0010*/ 	.byte	0x04, 0x0f
        /*0012*/ 	.short	(.L_58 - .L_57)


	//   ....[0]....
	.align		4
.L_57:
        /*0014*/ 	.word	index@(vprintf)


	//----- nvinfo : EIATTR_MERCURY_ISA_VERSION
	.align		4
.L_58:
        /*0018*/ 	.byte	0x03, 0x5f
        /*001a*/ 	.short	0x0101


	//----- nvinfo : EIATTR_VRC_CTA_INIT_COUNT
	.align		4
        /*001c*/ 	.byte	0x02, 0x4a
	.zero		1
	.zero		1


	//----- nvinfo : EIATTR_SYSCALL_OFFSETS
	.align		4
        /*0020*/ 	.byte	0x04, 0x46
        /*0022*/ 	.short	(.L_60 - .L_59)


	//   ....[0]....
.L_59:
        /*0024*/ 	.word	0x000000f0


	//----- nvinfo : EIATTR_EXIT_INSTR_OFFSETS
	.align		4
.L_60:
        /*0028*/ 	.byte	0x04, 0x1c
        /*002a*/ 	.short	(.L_62 - .L_61)


	//   ....[0]....
.L_61:
        /*002c*/ 	.word	0x00000100


	//----- nvinfo : EIATTR_SW_WAR
	.align		4
.L_62:
        /*0030*/ 	.byte	0x04, 0x36
        /*0032*/ 	.short	(.L_64 - .L_63)
.L_63:
        /*0034*/ 	.word	0x00000008
.L_64:


//--------------------- .nv.callgraph             --------------------------
	.section	.nv.callgraph,"",@"SHT_CUDA_CALLGRAPH"
	.align	4
	.sectionentsize	8
	.align		4
        /*0000*/ 	.word	0x00000000
	.align		4
        /*0004*/ 	.word	0xffffffff
	.align		4
        /*0008*/ 	.word	index@(_Z8kernel_4v)
	.align		4
        /*000c*/ 	.word	index@(vprintf)
	.align		4
        /*0010*/ 	.word	index@(_Z8kernel_3v)
	.align		4
        /*0014*/ 	.word	index@(vprintf)
	.align		4
        /*0018*/ 	.word	index@(_Z8kernel_2v)
	.align		4
        /*001c*/ 	.word	index@(vprintf)
	.align		4
        /*0020*/ 	.word	index@(_Z8kernel_1v)
	.align		4
        /*0024*/ 	.word	index@(vprintf)
	.align		4
        /*0028*/ 	.word	0x00000000
	.align		4
        /*002c*/ 	.word	0xfffffffe
	.align		4
        /*0030*/ 	.word	0x00000000
	.align		4
        /*0034*/ 	.word	0xfffffffd
	.align		4
        /*0038*/ 	.word	0x00000000
	.align		4
        /*003c*/ 	.word	0xfffffffc


//--------------------- .nv.constant4             --------------------------
	.section	.nv.constant4,"a",@progbits
	.align	8
	.align		8
.nv.constant4:
        /*0000*/ 	.dword	vprintf
	.align		8
        /*0008*/ 	.dword	$str


//--------------------- .text._Z8kernel_4v        --------------------------
	.section	.text._Z8kernel_4v,"ax",@progbits
	.align	128
        .global         _Z8kernel_4v
        .type           _Z8kernel_4v,@function
        .size           _Z8kernel_4v,(.L_x_8 - _Z8kernel_4v)
        .other          _Z8kernel_4v,@"STO_CUDA_ENTRY STV_DEFAULT"
_Z8kernel_4v:
.text._Z8kernel_4v:
[----:B------:R-:W0:Y:S01]  /*0000*/  LDC R1, c[0x0][0x37c] ;  /* 0x0000df00ff017b82 */ /* 0x000e220000000800 */
[----:B------:R-:W-:Y:S02]  /*0010*/  HFMA2 R9, -RZ, RZ, 1.87890625, -0.005889892578125 ;  /* 0x3f849e08ff097431 */ /* 0x000fe400000001ff */
[----:B0-----:R-:W-:Y:S01]  /*0020*/  VIADD R1, R1, 0xfffffff8 ;  /* 0xfffffff801017836 */ /* 0x001fe20000000000 */
[----:B------:R-:W-:Y:S01]  /*0030*/  MOV R0, 0x0 ;  /* 0x0000000000007802 */ /* 0x000fe20000000f00 */
[----:B------:R-:W-:Y:S01]  /*0040*/  IMAD.MOV.U32 R8, RZ, RZ, 0x193726bc ;  /* 0x193726bcff087424 */ /* 0x000fe200078e00ff */
[----:B------:R-:W0:Y:S02]  /*0050*/  LDCU UR4, c[0x0][0x2f8] ;  /* 0x00005f00ff0477ac */ /* 0x000e240008000800 */
[----:B------:R1:W2:Y:S02]  /*0060*/  LDC.64 R2, c[0x4][R0] ;  /* 0x0100000000027b82 */ /* 0x0002a40000000a00 */
[----:B------:R1:W-:Y:S01]  /*0070*/  STL.64 [R1], R8 ;  /* 0x0000000801007387 */ /* 0x0003e20000100a00 */
[----:B------:R-:W3:Y:S01]  /*0080*/  LDCU.64 UR6, c[0x4][0x8] ;  /* 0x01000100ff0677ac */ /* 0x000ee20008000a00 */
[----:B------:R-:W4:Y:S01]  /*0090*/  LDCU UR5, c[0x0][0x2fc] ;  /* 0x00005f80ff0577ac */ /* 0x000f220008000800 */
[----:B0-----:R-:W-:Y:S01]  /*00a0*/  IADD3 R6, P0, PT, R1, UR4, RZ ;  /* 0x0000000401067c10 */ /* 0x001fe2000ff1e0ff */
[----:B---3--:R-:W-:Y:S01]  /*00b0*/  IMAD.U32 R4, RZ, RZ, UR6 ;  /* 0x00000006ff047e24 */ /* 0x008fe2000f8e00ff */
[----:B------:R-:W-:-:S03]  /*00c0*/  MOV R5, UR7 ;  /* 0x0000000700057c02 */ /* 0x000fc60008000f00 */
[----:B-1--4-:R-:W-:-:S08]  /*00d0*/  IMAD.X R7, RZ, RZ, UR5, P0 ;  /* 0x00000005ff077e24 */ /* 0x012fd000080e06ff */
[----:B------:R-:W-:-:S07]  /*00e0*/  LEPC R20, `(.L_x_0) ;  /* 0x000000001014794e */ /* 0x000fce0000000000 */
[----:B--2---:R-:W-:Y:S05]  /*00f0*/  CALL.ABS.NOINC R2 ;  /* 0x0000000002007343 */ /* 0x004fea0003c00000 */
.L_x_0:
[----:B------:R-:W-:Y:S05]  /*0100*/  EXIT ;  /* 0x000000000000794d */ /* 0x000fea0003800000 */
.L_x_1:
[----:B------:R-:W-:-:S00]  /*0110*/  BRA `(.L_x_1) ;  /* 0xfffffffc00fc7947 */ /* 0x000fc0000383ffff */
[----:B------:R-:W-:-:S00]  /*0120*/  NOP ;  /* 0x0000000000007918 */ /* 0x000fc00000000000 */
        /* <DEDUP_REMOVED lines=13> */
.L_x_8:


//--------------------- .text._Z8kernel_3v        --------------------------
	.section	.text._Z8kernel_3v,"ax",@progbits
	.align	128
        .global         _Z8kernel_3v
        .type           _Z8kernel_3v,@function
        .size           _Z8kernel_3v,(.L_x_9 - _Z8kernel_3v)
        .other          _Z8kernel_3v,@"STO_CUDA_ENTRY STV_DEFAULT"
_Z8kernel_3v:
.text._Z8kernel_3v:
        /* <DEDUP_REMOVED lines=16> */
.L_x_2:
[----:B------:R-:W-:Y:S05]  /*0100*/  EXIT ;  /* 0x000000000000794d */ /* 0x000fea0003800000 */
.L_x_3:
        /* <DEDUP_REMOVED lines=15> */
.L_x_9:


//--------------------- .text._Z8kernel_2v        --------------------------
	.section	.text._Z8kernel_2v,"ax",@progbits
	.align	128
        .global         _Z8kernel_2v
        .type           _Z8kernel_2v,@function
        .size           _Z8kernel_2v,(.L_x_10 - _Z8kernel_2v)
        .other          _Z8kernel_2v,@"STO_CUDA_ENTRY STV_DEFAULT"
_Z8kernel_2v:
.text._Z8kernel_2v:
        /* <DEDUP_REMOVED lines=16> */
.L_x_4:
[----:B------:R-:W-:Y:S05]  /*0100*/  EXIT ;  /* 0x000000000000794d */ /* 0x000fea0003800000 */
.L_x_5:
        /* <DEDUP_REMOVED lines=15> */
.L_x_10:


//--------------------- .text._Z8kernel_1v        --------------------------
	.section	.text._Z8kernel_1v,"ax",@progbits
	.align	128
        .global         _Z8kernel_1v
        .type           _Z8kernel_1v,@function
        .size           _Z8kernel_1v,(.L_x_11 - _Z8kernel_1v)
        .other          _Z8kernel_1v,@"STO_CUDA_ENTRY STV_DEFAULT"
_Z8kernel_1v:
.text._Z8kernel_1v:
        /* <DEDUP_REMOVED lines=16> */
.L_x_6:
[----:B------:R-:W-:Y:S05]  /*0100*/  EXIT ;  /* 0x000000000000794d */ /* 0x000fea0003800000 */
.L_x_7:
        /* <DEDUP_REMOVED lines=15> */
.L_x_11:


//--------------------- .nv.global.init           --------------------------
	.section	.nv.global.init,"aw",@progbits
.nv.global.init:
	.type		$str,@object
	.size		$str,(.L_0 - $str)
$str:
        /*0000*/ 	.byte	0x25, 0x66, 0x0a, 0x00
.L_0:


//--------------------- .nv.shared.reserved.0     --------------------------
	.section	.nv.shared.reserved.0,"aw",@nobits
	.weak		__nv_reservedSMEM_offset_0_alias
	.size		__nv_reservedSMEM_offset_0_alias, 0, 64
	.other		__nv_reservedSMEM_offset_0_alias,@"STO_CUDA_RESERVED_SHARED STV_DEFAULT"
__nv_reservedSMEM_offset_0_alias:
	.zero		0
	.zero		64


//--------------------- .nv.constant0._Z8kernel_4v --------------------------
	.section	.nv.constant0._Z8kernel_4v,"a",@progbits
	.sectionflags	@""
	.align	4
.nv.constant0._Z8kernel_4v:
	.zero		896


//--------------------- .nv.constant0._Z8kernel_3v --------------------------
	.section	.nv.constant0._Z8kernel_3v,"a",@progbits
	.sectionflags	@""
	.align	4
.nv.constant0._Z8kernel_3v:
	.zero		896


//--------------------- .nv.constant0._Z8kernel_2v --------------------------
	.section	.nv.constant0._Z8kernel_2v,"a",@progbits
	.sectionflags	@""
	.align	4
.nv.constant0._Z8kernel_2v:
	.zero		896


//--------------------- .nv.constant0._Z8kernel_1v --------------------------
	.section	.nv.constant0._Z8kernel_1v,"a",@progbits
	.sectionflags	@""
	.align	4
.nv.constant0._Z8kernel_1v:
	.zero		896


//--------------------- SYMBOLS --------------------------

	.type		.nv.reservedSmem.offset0,@object
	.size		.nv.reservedSmem.offset0,0x4
	.type		vprintf,@function
